	.headerflags	@"EF_CUDA_TEXMODE_UNIFIED EF_CUDA_64BIT_ADDRESS EF_CUDA_ACCELERATORS EF_CUDA_SM90 EF_CUDA_VIRTUAL_SM(EF_CUDA_SM90)"
	.elftype	@"ET_EXEC"


//--------------------- .nv.info                  --------------------------
	.section	.nv.info,"",@"SHT_CUDA_INFO"
	.align	4


	//----- nvinfo : EIATTR_REGCOUNT
	.align		4
        /*0000*/ 	.byte	0x04, 0x2f
        /*0002*/ 	.short	(.L_1 - .L_0)
	.align		4
.L_0:
        /*0004*/ 	.word	index@(triton_poi_fused__unsafe_index_add_mul_sub_124)
        /*0008*/ 	.word	0x00000022


	//----- nvinfo : EIATTR_MIN_STACK_SIZE
	.align		4
.L_1:
        /*000c*/ 	.byte	0x04, 0x12
        /*000e*/ 	.short	(.L_3 - .L_2)
	.align		4
.L_2:
        /*0010*/ 	.word	index@(triton_poi_fused__unsafe_index_add_mul_sub_124)
        /*0014*/ 	.word	0x00000000


	//----- nvinfo : EIATTR_FRAME_SIZE
	.align		4
.L_3:
        /*0018*/ 	.byte	0x04, 0x11
        /*001a*/ 	.short	(.L_5 - .L_4)
	.align		4
.L_4:
        /*001c*/ 	.word	index@(triton_poi_fused__unsafe_index_add_mul_sub_124)
        /*0020*/ 	.word	0x00000000


	//----- nvinfo : EIATTR_MIN_STACK_SIZE
	.align		4
.L_5:
        /*0024*/ 	.byte	0x04, 0x12
        /*0026*/ 	.short	(.L_7 - .L_6)
	.align		4
.L_6:
        /*0028*/ 	.word	index@(triton_poi_fused__unsafe_index_add_mul_sub_124)
        /*002c*/ 	.word	0x00000000
.L_7:


//--------------------- .nv.info.triton_poi_fused__unsafe_index_add_mul_sub_124 --------------------------
	.section	.nv.info.triton_poi_fused__unsafe_index_add_mul_sub_124,"",@"SHT_CUDA_INFO"
	.sectionflags	@""
	.align	4


	//----- nvinfo : EIATTR_CUDA_API_VERSION
	.align		4
        /*0000*/ 	.byte	0x04, 0x37
        /*0002*/ 	.short	(.L_9 - .L_8)
.L_8:
        /*0004*/ 	.word	0x0000007c


	//----- nvinfo : EIATTR_KPARAM_INFO
	.align		4
.L_9:
        /*0008*/ 	.byte	0x04, 0x17
        /*000a*/ 	.short	(.L_11 - .L_10)
.L_10:
        /*000c*/ 	.word	0x00000000
        /*0010*/ 	.short	0x0006
        /*0012*/ 	.short	0x0030
        /*0014*/ 	.byte	0x00, 0xf0, 0x11, 0x00


	//----- nvinfo : EIATTR_KPARAM_INFO
	.align		4
.L_11:
        /*0018*/ 	.byte	0x04, 0x17
        /*001a*/ 	.short	(.L_13 - .L_12)
.L_12:
        /*001c*/ 	.word	0x00000000
        /*0020*/ 	.short	0x0005
        /*0022*/ 	.short	0x0028
        /*0024*/ 	.byte	0x00, 0xf4, 0x21, 0x00


	//----- nvinfo : EIATTR_KPARAM_INFO
	.align		4
.L_13:
        /*0028*/ 	.byte	0x04, 0x17
        /*002a*/ 	.short	(.L_15 - .L_14)
.L_14:
        /*002c*/ 	.word	0x00000000
        /*0030*/ 	.short	0x0004
        /*0032*/ 	.short	0x0020
        /*0034*/ 	.byte	0x00, 0xf4, 0x21, 0x00


	//----- nvinfo : EIATTR_KPARAM_INFO
	.align		4
.L_15:
        /*0038*/ 	.byte	0x04, 0x17
        /*003a*/ 	.short	(.L_17 - .L_16)
.L_16:
        /*003c*/ 	.word	0x00000000
        /*0040*/ 	.short	0x0003
        /*0042*/ 	.short	0x0018
        /*0044*/ 	.byte	0x00, 0xf4, 0x21, 0x00


	//----- nvinfo : EIATTR_KPARAM_INFO
	.align		4
.L_17:
        /*0048*/ 	.byte	0x04, 0x17
        /*004a*/ 	.short	(.L_19 - .L_18)
.L_18:
        /*004c*/ 	.word	0x00000000
        /*0050*/ 	.short	0x0002
        /*0052*/ 	.short	0x0010
        /*0054*/ 	.byte	0x00, 0xf4, 0x21, 0x00


	//----- nvinfo : EIATTR_KPARAM_INFO
	.align		4
.L_19:
        /*0058*/ 	.byte	0x04, 0x17
        /*005a*/ 	.short	(.L_21 - .L_20)
.L_20:
        /*005c*/ 	.word	0x00000000
        /*0060*/ 	.short	0x0001
        /*0062*/ 	.short	0x0008
        /*0064*/ 	.byte	0x00, 0xf4, 0x21, 0x00


	//----- nvinfo : EIATTR_KPARAM_INFO
	.align		4
.L_21:
        /*0068*/ 	.byte	0x04, 0x17
        /*006a*/ 	.short	(.L_23 - .L_22)
.L_22:
        /*006c*/ 	.word	0x00000000
        /*0070*/ 	.short	0x0000
        /*0072*/ 	.short	0x0000
        /*0074*/ 	.byte	0x00, 0xf4, 0x21, 0x00


	//----- nvinfo : EIATTR_SPARSE_MMA_MASK
	.align		4
.L_23:
        /*0078*/ 	.byte	0x03, 0x50
        /*007a*/ 	.short	0x0000


	//----- nvinfo : EIATTR_MAXREG_COUNT
	.align		4
        /*007c*/ 	.byte	0x03, 0x1b
        /*007e*/ 	.short	0x00ff


	//----- nvinfo : EIATTR_EXIT_INSTR_OFFSETS
	.align		4
        /*0080*/ 	.byte	0x04, 0x1c
        /*0082*/ 	.short	(.L_25 - .L_24)


	//   ....[0]....
.L_24:
        /*0084*/ 	.word	0x00000b40


	//----- nvinfo : EIATTR_REQNTID
	.align		4
.L_25:
        /*0088*/ 	.byte	0x04, 0x10
        /*008a*/ 	.short	(.L_27 - .L_26)
.L_26:
        /*008c*/ 	.word	0x00000080
        /*0090*/ 	.word	0x00000001
        /*0094*/ 	.word	0x00000001


	//----- nvinfo : EIATTR_CBANK_PARAM_SIZE
	.align		4
.L_27:
        /*0098*/ 	.byte	0x03, 0x19
        /*009a*/ 	.short	0x0034


	//----- nvinfo : EIATTR_PARAM_CBANK
	.align		4
        /*009c*/ 	.byte	0x04, 0x0a
        /*009e*/ 	.short	(.L_29 - .L_28)
	.align		4
.L_28:
        /*00a0*/ 	.word	index@(.nv.constant0.triton_poi_fused__unsafe_index_add_mul_sub_124)
        /*00a4*/ 	.short	0x0210
        /*00a6*/ 	.short	0x0034


	//----- nvinfo : EIATTR_SW_WAR
	.align		4
.L_29:
        /*00a8*/ 	.byte	0x04, 0x36
        /*00aa*/ 	.short	(.L_31 - .L_30)
.L_30:
        /*00ac*/ 	.word	0x00000008
.L_31:


//--------------------- .nv.callgraph             --------------------------
	.section	.nv.callgraph,"",@"SHT_CUDA_CALLGRAPH"
	.align	4
	.sectionentsize	8
	.align		4
        /*0000*/ 	.word	0x00000000
	.align		4
        /*0004*/ 	.word	0xffffffff
	.align		4
        /*0008*/ 	.word	0x00000000
	.align		4
        /*000c*/ 	.word	0xfffffffe
	.align		4
        /*0010*/ 	.word	0x00000000
	.align		4
        /*0014*/ 	.word	0xfffffffd
	.align		4
        /*0018*/ 	.word	0x00000000
	.align		4
        /*001c*/ 	.word	0xfffffffc


//--------------------- .text.triton_poi_fused__unsafe_index_add_mul_sub_124 --------------------------
	.section	.text.triton_poi_fused__unsafe_index_add_mul_sub_124,"ax",@progbits
	.align	128
        .global         triton_poi_fused__unsafe_index_add_mul_sub_124
        .type           triton_poi_fused__unsafe_index_add_mul_sub_124,@function
        .size           triton_poi_fused__unsafe_index_add_mul_sub_124,(.L_x_1 - triton_poi_fused__unsafe_index_add_mul_sub_124)
        .other          triton_poi_fused__unsafe_index_add_mul_sub_124,@"STO_CUDA_ENTRY STV_DEFAULT"
triton_poi_fused__unsafe_index_add_mul_sub_124:
.text.triton_poi_fused__unsafe_index_add_mul_sub_124:
[----:B------:R-:W-:Y:S01]  /*0000*/  LDC R1, c[0x0][0x28] ;  /* 0x00000a00ff017b82 */ /* 0x000fe20000000800 */
[----:B------:R-:W1:Y:S07]  /*0010*/  S2R R0, SR_TID.X ;  /* 0x0000000000007919 */ /* 0x000e6e0000002100 */
[----:B------:R-:W2:Y:S01]  /*0020*/  LDC.64 R4, c[0x0][0x210] ;  /* 0x00008400ff047b82 */ /* 0x000ea20000000a00 */
[----:B------:R-:W-:Y:S01]  /*0030*/  ULDC.64 UR4, c[0x0][0x208] ;  /* 0x0000820000047ab9 */ /* 0x000fe20000000a00 */
[----:B------:R-:W-:Y:S01]  /*0040*/  ULDC.64 UR6, c[0x0][0x220] ;  /* 0x0000880000067ab9 */ /* 0x000fe20000000a00 */
[----:B------:R-:W3:Y:S05]  /*0050*/  S2R R3, SR_CTAID.X ;  /* 0x0000000000037919 */ /* 0x000eea0000002500 */
[----:B------:R-:W4:Y:S01]  /*0060*/  LDC.64 R26, c[0x0][0x218] ;  /* 0x00008600ff1a7b82 */ /* 0x000f220000000a00 */
[----:B-1----:R-:W-:Y:S01]  /*0070*/  IMAD.SHL.U32 R0, R0, 0x4, RZ ;  /* 0x0000000400007824 */ /* 0x002fe200078e00ff */
[----:B---3--:R-:W-:-:S04]  /*0080*/  SHF.R.S32.HI R18, RZ, 0x15, R3 ;  /* 0x00000015ff127819 */ /* 0x008fc80000011403 */
[----:B------:R-:W-:Y:S02]  /*0090*/  LOP3.LUT R0, R0, 0x1fc, RZ, 0xc0, !PT ;  /* 0x000001fc00007812 */ /* 0x000fe400078ec0ff */
[----:B------:R-:W-:-:S03]  /*00a0*/  SGXT R18, R18, 0x1 ;  /* 0x000000011212781a */ /* 0x000fc60000000200 */
[----:B------:R-:W-:-:S04]  /*00b0*/  IMAD R3, R3, 0x400, R0 ;  /* 0x0000040003037824 */ /* 0x000fc800078e0200 */
[----:B------:R-:W-:Y:S01]  /*00c0*/  VIADD R17, R3, 0x200 ;  /* 0x0000020003117836 */ /* 0x000fe20000000000 */
[----:B------:R-:W-:-:S04]  /*00d0*/  SHF.R.S32.HI R0, RZ, 0x1f, R3 ;  /* 0x0000001fff007819 */ /* 0x000fc80000011403 */
[----:B------:R-:W-:Y:S02]  /*00e0*/  LEA.HI R6, R18, R17, RZ, 0x6 ;  /* 0x0000001112067211 */ /* 0x000fe400078f30ff */
[----:B------:R-:W-:Y:S02]  /*00f0*/  LEA.HI R0, R0, R3, RZ, 0x6 ;  /* 0x0000000300007211 */ /* 0x000fe400078f30ff */
[----:B------:R-:W-:Y:S02]  /*0100*/  SHF.R.S32.HI R6, RZ, 0x6, R6 ;  /* 0x00000006ff067819 */ /* 0x000fe40000011406 */
[----:B------:R-:W-:Y:S02]  /*0110*/  SHF.R.S32.HI R2, RZ, 0x6, R0 ;  /* 0x00000006ff027819 */ /* 0x000fe40000011400 */
[----:B------:R-:W-:Y:S02]  /*0120*/  LEA.HI R8, R6, R6, RZ, 0x6 ;  /* 0x0000000606087211 */ /* 0x000fe400078f30ff */
[----:B------:R-:W-:-:S02]  /*0130*/  LEA.HI R7, R2, R2, RZ, 0x6 ;  /* 0x0000000202077211 */ /* 0x000fc400078f30ff */
[----:B------:R-:W-:Y:S02]  /*0140*/  LOP3.LUT R9, R8, 0xffffffc0, RZ, 0xc0, !PT ;  /* 0xffffffc008097812 */ /* 0x000fe400078ec0ff */
[----:B------:R-:W-:Y:S02]  /*0150*/  LOP3.LUT R7, R7, 0xffffffc0, RZ, 0xc0, !PT ;  /* 0xffffffc007077812 */ /* 0x000fe400078ec0ff */
[----:B------:R-:W-:Y:S01]  /*0160*/  LOP3.LUT R16, R0, 0xffffffc0, RZ, 0xc0, !PT ;  /* 0xffffffc000107812 */ /* 0x000fe200078ec0ff */
[----:B------:R-:W-:Y:S02]  /*0170*/  IMAD.IADD R9, R6, 0x1, -R9 ;  /* 0x0000000106097824 */ /* 0x000fe400078e0a09 */
[----:B------:R-:W-:Y:S02]  /*0180*/  IMAD.IADD R7, R2, 0x1, -R7 ;  /* 0x0000000102077824 */ /* 0x000fe400078e0a07 */
[--C-:B--2---:R-:W-:Y:S02]  /*0190*/  IMAD.WIDE R10, R9, 0x8, R4.reuse ;  /* 0x00000008090a7825 */ /* 0x104fe400078e0204 */
[----:B------:R-:W1:Y:S02]  /*01a0*/  LDC.64 R8, c[0x0][0x228] ;  /* 0x00008a00ff087b82 */ /* 0x000e640000000a00 */
[----:B------:R-:W-:-:S02]  /*01b0*/  IMAD.WIDE R20, R7, 0x8, R4 ;  /* 0x0000000807147825 */ /* 0x000fc400078e0204 */
[----:B------:R-:W2:Y:S02]  /*01c0*/  LDG.E.EL.64 R10, desc[UR4][R10.64] ;  /* 0x000000040a0a7981 */ /* 0x000ea4000c2e1b00 */
[----:B------:R-:W-:Y:S02]  /*01d0*/  IMAD.IADD R16, R3, 0x1, -R16 ;  /* 0x0000000103107824 */ /* 0x000fe400078e0a10 */
[----:B------:R-:W3:Y:S02]  /*01e0*/  LDG.E.EL.64 R20, desc[UR4][R20.64] ;  /* 0x0000000414147981 */ /* 0x000ee4000c2e1b00 */
[----:B----4-:R-:W-:-:S06]  /*01f0*/  IMAD.WIDE R12, R16, 0x8, R26 ;  /* 0x00000008100c7825 */ /* 0x010fcc00078e021a */
[----:B------:R-:W4:Y:S01]  /*0200*/  LDG.E.EL.128 R12, desc[UR4][R12.64] ;  /* 0x000000040c0c7981 */ /* 0x000f22000c2e1d00 */
[----:B-1----:R-:W-:-:S06]  /*0210*/  IMAD.WIDE R4, R16, 0x8, R8 ;  /* 0x0000000810047825 */ /* 0x002fcc00078e0208 */
[----:B------:R-:W5:Y:S01]  /*0220*/  LDG.E.EL.128 R4, desc[UR4][R4.64] ;  /* 0x0000000404047981 */ /* 0x000f62000c2e1d00 */
[----:B------:R-:W-:-:S05]  /*0230*/  VIADD R25, R3, 0x2 ;  /* 0x0000000203197836 */ /* 0x000fca0000000000 */
[----:B------:R-:W-:-:S04]  /*0240*/  LEA.HI R0, R18, R25, RZ, 0x6 ;  /* 0x0000001912007211 */ /* 0x000fc800078f30ff */
[----:B------:R-:W-:-:S05]  /*0250*/  LOP3.LUT R0, R0, 0xffffffc0, RZ, 0xc0, !PT ;  /* 0xffffffc000007812 */ /* 0x000fca00078ec0ff */
[----:B------:R-:W-:Y:S01]  /*0260*/  IMAD.IADD R25, R25, 0x1, -R0 ;  /* 0x0000000119197824 */ /* 0x000fe200078e0a00 */
[----:B------:R-:W-:-:S04]  /*0270*/  LEA.HI R17, R18, R17, RZ, 0xc ;  /* 0x0000001112117211 */ /* 0x000fc800078f60ff */
[----:B------:R-:W-:Y:S02]  /*0280*/  SHF.R.S32.HI R17, RZ, 0xc, R17 ;  /* 0x0000000cff117819 */ /* 0x000fe40000011411 */
[----:B--2---:R-:W-:-:S04]  /*0290*/  SHF.R.U32.HI R23, RZ, 0x1a, R11 ;  /* 0x0000001aff177819 */ /* 0x004fc8000001160b */
[----:B------:R-:W-:Y:S02]  /*02a0*/  LOP3.LUT R23, R23, 0x20, RZ, 0xc0, !PT ;  /* 0x0000002017177812 */ /* 0x000fe400078ec0ff */
[----:B---3--:R-:W-:Y:S02]  /*02b0*/  SHF.R.U32.HI R19, RZ, 0x1a, R21 ;  /* 0x0000001aff137819 */ /* 0x008fe40000011615 */
[----:B------:R-:W-:Y:S02]  /*02c0*/  IADD3 R2, P1, R10, R23, RZ ;  /* 0x000000170a027210 */ /* 0x000fe40007f3e0ff */
[----:B------:R-:W-:-:S03]  /*02d0*/  LOP3.LUT R19, R19, 0x20, RZ, 0xc0, !PT ;  /* 0x0000002013137812 */ /* 0x000fc600078ec0ff */
[----:B------:R-:W-:Y:S01]  /*02e0*/  IMAD.X R11, RZ, RZ, R11, P1 ;  /* 0x000000ffff0b7224 */ /* 0x000fe200008e060b */
[----:B------:R-:W-:Y:S02]  /*02f0*/  IADD3 R19, P0, R20, R19, RZ ;  /* 0x0000001314137210 */ /* 0x000fe40007f1e0ff */
[----:B----4-:R-:W-:Y:S02]  /*0300*/  SHF.R.U32.HI R28, RZ, 0x18, R13 ;  /* 0x00000018ff1c7819 */ /* 0x010fe4000001160d */
[----:B------:R-:W-:Y:S01]  /*0310*/  SHF.L.U64.HI R0, R2, 0x7, R11 ;  /* 0x0000000702007819 */ /* 0x000fe2000001020b */
[----:B------:R-:W-:Y:S01]  /*0320*/  IMAD.X R20, RZ, RZ, R21, P0 ;  /* 0x000000ffff147224 */ /* 0x000fe200000e0615 */
[----:B------:R-:W-:Y:S01]  /*0330*/  LEA R29, P0, R12, UR6, 0x2 ;  /* 0x000000060c1d7c11 */ /* 0x000fe2000f8010ff */
[----:B------:R-:W-:Y:S01]  /*0340*/  IMAD.SHL.U32 R2, R2, 0x80, RZ ;  /* 0x0000008002027824 */ /* 0x000fe200078e00ff */
[----:B------:R-:W-:Y:S02]  /*0350*/  LOP3.LUT R28, R28, 0x80, RZ, 0xc0, !PT ;  /* 0x000000801c1c7812 */ /* 0x000fe400078ec0ff */
[----:B------:R-:W-:-:S02]  /*0360*/  LEA.HI.X R13, R12, UR7, R13, 0x2, P0 ;  /* 0x000000070c0d7c11 */ /* 0x000fc400080f140d */
[----:B------:R-:W-:Y:S01]  /*0370*/  IADD3 R22, P2, P3, R2, R29, R28 ;  /* 0x0000001d02167210 */ /* 0x000fe20007b5e01c */
[C---:B------:R-:W-:Y:S01]  /*0380*/  IMAD.SHL.U32 R10, R19.reuse, 0x80, RZ ;  /* 0x00000080130a7824 */ /* 0x040fe200078e00ff */
[----:B------:R-:W-:Y:S02]  /*0390*/  SHF.L.U64.HI R11, R19, 0x7, R20 ;  /* 0x00000007130b7819 */ /* 0x000fe40000010214 */
[----:B------:R-:W-:Y:S02]  /*03a0*/  IADD3.X R23, R0, R13, RZ, P2, P3 ;  /* 0x0000000d00177210 */ /* 0x000fe400017e64ff */
[----:B------:R-:W-:Y:S02]  /*03b0*/  SHF.R.U32.HI R19, RZ, 0x18, R15 ;  /* 0x00000018ff137819 */ /* 0x000fe4000001160f */
[----:B------:R-:W-:Y:S01]  /*03c0*/  LEA R12, P2, R14, UR6, 0x2 ;  /* 0x000000060e0c7c11 */ /* 0x000fe2000f8410ff */
[----:B------:R-:W-:Y:S01]  /*03d0*/  IMAD.SHL.U32 R20, R17, 0x400, RZ ;  /* 0x0000040011147824 */ /* 0x000fe200078e00ff */
[----:B------:R-:W-:-:S02]  /*03e0*/  IADD3 R28, P0, P1, R10, R29, R28 ;  /* 0x0000001d0a1c7210 */ /* 0x000fc4000791e01c */
[----:B------:R-:W-:Y:S02]  /*03f0*/  LEA.HI R17, R18, R3, RZ, 0xc ;  /* 0x0000000312117211 */ /* 0x000fe400078f60ff */
[----:B------:R-:W-:Y:S02]  /*0400*/  LOP3.LUT R19, R19, 0x80, RZ, 0xc0, !PT ;  /* 0x0000008013137812 */ /* 0x000fe400078ec0ff */
[----:B------:R-:W-:Y:S02]  /*0410*/  LEA.HI.X R14, R14, UR7, R15, 0x2, P2 ;  /* 0x000000070e0e7c11 */ /* 0x000fe400090f140f */
[----:B-----5:R-:W-:Y:S02]  /*0420*/  SHF.R.U32.HI R15, RZ, 0x18, R5 ;  /* 0x00000018ff0f7819 */ /* 0x020fe40000011605 */
[----:B------:R-:W-:Y:S02]  /*0430*/  IADD3 R18, P5, P4, R10, R12, R19 ;  /* 0x0000000c0a127210 */ /* 0x000fe40007cbe013 */
[----:B------:R-:W-:-:S02]  /*0440*/  SHF.R.S32.HI R17, RZ, 0xc, R17 ;  /* 0x0000000cff117819 */ /* 0x000fc40000011411 */
[----:B------:R-:W-:Y:S02]  /*0450*/  IADD3.X R29, R11, R13, RZ, P0, P1 ;  /* 0x0000000d0b1d7210 */ /* 0x000fe400007e24ff */
[----:B------:R-:W-:Y:S02]  /*0460*/  LOP3.LUT R13, R15, 0x80, RZ, 0xc0, !PT ;  /* 0x000000800f0d7812 */ /* 0x000fe400078ec0ff */
[----:B------:R-:W-:Y:S02]  /*0470*/  LEA R15, P0, R4, UR6, 0x2 ;  /* 0x00000006040f7c11 */ /* 0x000fe4000f8010ff */
[----:B------:R-:W-:Y:S01]  /*0480*/  IADD3 R12, P3, P2, R2, R12, R19 ;  /* 0x0000000c020c7210 */ /* 0x000fe20007a7e013 */
[----:B------:R-:W-:Y:S01]  /*0490*/  IMAD.SHL.U32 R21, R17, 0x400, RZ ;  /* 0x0000040011157824 */ /* 0x000fe200078e00ff */
[----:B------:R-:W-:Y:S02]  /*04a0*/  IADD3.X R19, R11, R14, RZ, P5, P4 ;  /* 0x0000000e0b137210 */ /* 0x000fe40002fe84ff */
[----:B------:R-:W-:-:S02]  /*04b0*/  LEA.HI.X R5, R4, UR7, R5, 0x2, P0 ;  /* 0x0000000704057c11 */ /* 0x000fc400080f1405 */
[----:B------:R-:W-:Y:S01]  /*04c0*/  IADD3 R30, P0, P1, R10, R15, R13 ;  /* 0x0000000f0a1e7210 */ /* 0x000fe2000791e00d */
[----:B------:R-:W-:-:S03]  /*04d0*/  IMAD.WIDE R18, R21, 0x4, R18 ;  /* 0x0000000415127825 */ /* 0x000fc600078e0212 */
[----:B------:R-:W-:Y:S02]  /*04e0*/  IADD3.X R31, R11, R5, RZ, P0, P1 ;  /* 0x000000050b1f7210 */ /* 0x000fe400007e24ff */
[----:B------:R-:W-:Y:S01]  /*04f0*/  IADD3 R4, P0, P1, R2, R15, R13 ;  /* 0x0000000f02047210 */ /* 0x000fe2000791e00d */
[----:B------:R1:W2:Y:S01]  /*0500*/  LDG.E.EL R24, desc[UR4][R18.64] ;  /* 0x0000000412187981 */ /* 0x0002a2000c2e1900 */
[----:B------:R-:W-:Y:S01]  /*0510*/  IADD3.X R13, R0, R14, RZ, P3, P2 ;  /* 0x0000000e000d7210 */ /* 0x000fe20001fe44ff */
[----:B------:R-:W-:Y:S01]  /*0520*/  IMAD.WIDE R22, R20, 0x4, R22 ;  /* 0x0000000414167825 */ /* 0x000fe200078e0216 */
[----:B------:R-:W-:-:S03]  /*0530*/  IADD3.X R5, R0, R5, RZ, P0, P1 ;  /* 0x0000000500057210 */ /* 0x000fc600007e24ff */
[C---:B------:R-:W-:Y:S02]  /*0540*/  IMAD.WIDE R12, R20.reuse, 0x4, R12 ;  /* 0x00000004140c7825 */ /* 0x040fe400078e020c */
[----:B------:R-:W3:Y:S01]  /*0550*/  LDG.E.EL R22, desc[UR4][R22.64] ;  /* 0x0000000416167981 */ /* 0x000ee2000c2e1900 */
[----:B-1----:R-:W1:Y:S01]  /*0560*/  LDC.64 R18, c[0x0][0x230] ;  /* 0x00008c00ff127b82 */ /* 0x002e620000000a00 */
[----:B------:R-:W-:-:S04]  /*0570*/  IMAD.WIDE R14, R20, 0x4, R4 ;  /* 0x00000004140e7825 */ /* 0x000fc800078e0204 */
[C---:B------:R-:W-:Y:S01]  /*0580*/  IMAD.WIDE R4, R25.reuse, 0x8, R8 ;  /* 0x0000000819047825 */ /* 0x040fe200078e0208 */
[----:B------:R-:W-:Y:S01]  /*0590*/  SHF.R.U32.HI R8, RZ, 0x18, R7 ;  /* 0x00000018ff087819 */ /* 0x000fe20000011607 */
[----:B------:R-:W3:Y:S04]  /*05a0*/  LDG.E.EL R9, desc[UR4][R14.64] ;  /* 0x000000040e097981 */ /* 0x000ee8000c2e1900 */
[----:B------:R4:W5:Y:S01]  /*05b0*/  LDG.E.EL R23, desc[UR4][R12.64] ;  /* 0x000000040c177981 */ /* 0x000962000c2e1900 */
[----:B------:R-:W-:Y:S01]  /*05c0*/  LOP3.LUT R8, R8, 0x80, RZ, 0xc0, !PT ;  /* 0x0000008008087812 */ /* 0x000fe200078ec0ff */
[----:B----4-:R-:W-:Y:S01]  /*05d0*/  IMAD.WIDE R12, R25, 0x8, R26 ;  /* 0x00000008190c7825 */ /* 0x010fe200078e021a */
[----:B------:R-:W-:-:S04]  /*05e0*/  LEA R25, P0, R6, UR6, 0x2 ;  /* 0x0000000606197c11 */ /* 0x000fc8000f8010ff */
[----:B------:R-:W-:Y:S02]  /*05f0*/  LEA.HI.X R7, R6, UR7, R7, 0x2, P0 ;  /* 0x0000000706077c11 */ /* 0x000fe400080f1407 */
[----:B------:R-:W-:Y:S01]  /*0600*/  IADD3 R14, P0, P1, R10, R25, R8 ;  /* 0x000000190a0e7210 */ /* 0x000fe2000791e008 */
[----:B------:R-:W-:-:S03]  /*0610*/  IMAD.WIDE R28, R21, 0x4, R28 ;  /* 0x00000004151c7825 */ /* 0x000fc600078e021c */
[----:B------:R-:W-:Y:S01]  /*0620*/  IADD3.X R15, R11, R7, RZ, P0, P1 ;  /* 0x000000070b0f7210 */ /* 0x000fe200007e24ff */
[----:B------:R-:W-:Y:S02]  /*0630*/  IMAD.WIDE R30, R21, 0x4, R30 ;  /* 0x00000004151e7825 */ /* 0x000fe400078e021e */
[----:B------:R-:W4:Y:S02]  /*0640*/  LDG.E.EL R28, desc[UR4][R28.64] ;  /* 0x000000041c1c7981 */ /* 0x000f24000c2e1900 */
[----:B-1----:R-:W-:-:S04]  /*0650*/  IMAD.WIDE R18, R16, 0x4, R18 ;  /* 0x0000000410127825 */ /* 0x002fc800078e0212 */
[----:B------:R-:W-:Y:S01]  /*0660*/  IMAD.WIDE R14, R21, 0x4, R14 ;  /* 0x00000004150e7825 */ /* 0x000fe200078e020e */
[----:B------:R-:W-:Y:S01]  /*0670*/  IADD3 R6, P0, P1, R2, R25, R8 ;  /* 0x0000001902067210 */ /* 0x000fe2000791e008 */
[----:B------:R-:W2:Y:S04]  /*0680*/  LDG.E.EL.128 R16, desc[UR4][R18.64] ;  /* 0x0000000412107981 */ /* 0x000ea8000c2e1d00 */
[----:B------:R-:W4:Y:S04]  /*0690*/  LDG.E.EL R29, desc[UR4][R30.64] ;  /* 0x000000041e1d7981 */ /* 0x000f28000c2e1900 */
[----:B------:R-:W2:Y:S01]  /*06a0*/  LDG.E.EL R25, desc[UR4][R14.64] ;  /* 0x000000040e197981 */ /* 0x000ea2000c2e1900 */
[----:B------:R-:W-:-:S03]  /*06b0*/  IADD3.X R7, R0, R7, RZ, P0, P1 ;  /* 0x0000000700077210 */ /* 0x000fc600007e24ff */
[----:B------:R-:W5:Y:S01]  /*06c0*/  LDG.E.EL.128 R12, desc[UR4][R12.64] ;  /* 0x000000040c0c7981 */ /* 0x000f62000c2e1d00 */
[----:B------:R-:W-:-:S05]  /*06d0*/  IMAD.WIDE R6, R20, 0x4, R6 ;  /* 0x0000000414067825 */ /* 0x000fca00078e0206 */
[----:B------:R-:W5:Y:S04]  /*06e0*/  LDG.E.EL R26, desc[UR4][R6.64] ;  /* 0x00000004061a7981 */ /* 0x000f68000c2e1900 */
[----:B------:R-:W5:Y:S01]  /*06f0*/  LDG.E.EL.128 R4, desc[UR4][R4.64] ;  /* 0x0000000404047981 */ /* 0x000f62000c2e1d00 */
[----:B---3--:R-:W-:Y:S01]  /*0700*/  FADD R9, -R22, R9 ;  /* 0x0000000916097221 */ /* 0x008fe20000000100 */
[----:B----4-:R-:W-:-:S04]  /*0710*/  FADD R29, -R28, R29 ;  /* 0x0000001d1c1d7221 */ /* 0x010fc80000000100 */
[C---:B--2---:R-:W-:Y:S01]  /*0720*/  FFMA R8, R16.reuse, R29, R28 ;  /* 0x0000001d10087223 */ /* 0x044fe2000000001c */
[----:B------:R-:W-:Y:S01]  /*0730*/  FFMA R16, R16, R9, R22 ;  /* 0x0000000910107223 */ /* 0x000fe20000000016 */
[--C-:B-----5:R-:W-:Y:S02]  /*0740*/  SHF.R.U32.HI R29, RZ, 0x18, R13.reuse ;  /* 0x00000018ff1d7819 */ /* 0x120fe4000001160d */
[C---:B------:R-:W-:Y:S02]  /*0750*/  LEA R28, P0, R12.reuse, UR6, 0x2 ;  /* 0x000000060c1c7c11 */ /* 0x040fe4000f8010ff */
[----:B------:R-:W-:Y:S02]  /*0760*/  LOP3.LUT R29, R29, 0x80, RZ, 0xc0, !PT ;  /* 0x000000801d1d7812 */ /* 0x000fe400078ec0ff */
[----:B------:R-:W-:Y:S02]  /*0770*/  LEA.HI.X R9, R12, UR7, R13, 0x2, P0 ;  /* 0x000000070c097c11 */ /* 0x000fe400080f140d */
[----:B------:R-:W-:-:S02]  /*0780*/  IADD3 R12, P0, P1, R10, R28, R29 ;  /* 0x0000001c0a0c7210 */ /* 0x000fc4000791e01d */
[----:B------:R-:W-:Y:S02]  /*0790*/  IADD3 R28, P2, P3, R2, R28, R29 ;  /* 0x0000001c021c7210 */ /* 0x000fe40007b5e01d */
[-C--:B------:R-:W-:Y:S02]  /*07a0*/  IADD3.X R13, R11, R9.reuse, RZ, P0, P1 ;  /* 0x000000090b0d7210 */ /* 0x080fe400007e24ff */
[----:B------:R-:W-:Y:S01]  /*07b0*/  IADD3.X R29, R0, R9, RZ, P2, P3 ;  /* 0x00000009001d7210 */ /* 0x000fe200017e64ff */
[----:B------:R-:W-:Y:S01]  /*07c0*/  FADD R9, -R24, R25 ;  /* 0x0000001918097221 */ /* 0x000fe20000000100 */
[----:B------:R-:W-:Y:S01]  /*07d0*/  FADD R26, -R23, R26 ;  /* 0x0000001a171a7221 */ /* 0x000fe20000000100 */
[----:B------:R-:W-:Y:S02]  /*07e0*/  SHF.R.U32.HI R25, RZ, 0x18, R15 ;  /* 0x00000018ff197819 */ /* 0x000fe4000001160f */
[C---:B------:R-:W-:Y:S01]  /*07f0*/  FFMA R9, R17.reuse, R9, R24 ;  /* 0x0000000911097223 */ /* 0x040fe20000000018 */
[----:B------:R-:W-:Y:S01]  /*0800*/  SHF.R.U32.HI R22, RZ, 0x18, R5 ;  /* 0x00000018ff167819 */ /* 0x000fe20000011605 */
[----:B------:R-:W-:Y:S01]  /*0810*/  FFMA R17, R17, R26, R23 ;  /* 0x0000001a11117223 */ /* 0x000fe20000000017 */
[----:B------:R-:W-:-:S02]  /*0820*/  LEA R24, P1, R4, UR6, 0x2 ;  /* 0x0000000604187c11 */ /* 0x000fc4000f8210ff */
[----:B------:R-:W-:Y:S02]  /*0830*/  LEA R23, P0, R14, UR6, 0x2 ;  /* 0x000000060e177c11 */ /* 0x000fe4000f8010ff */
[----:B------:R-:W-:Y:S02]  /*0840*/  LOP3.LUT R25, R25, 0x80, RZ, 0xc0, !PT ;  /* 0x0000008019197812 */ /* 0x000fe400078ec0ff */
[----:B------:R-:W-:Y:S02]  /*0850*/  LOP3.LUT R22, R22, 0x80, RZ, 0xc0, !PT ;  /* 0x0000008016167812 */ /* 0x000fe400078ec0ff */
[----:B------:R-:W-:Y:S02]  /*0860*/  LEA.HI.X R27, R4, UR7, R5, 0x2, P1 ;  /* 0x00000007041b7c11 */ /* 0x000fe400088f1405 */
[----:B------:R-:W-:Y:S02]  /*0870*/  LEA.HI.X R26, R14, UR7, R15, 0x2, P0 ;  /* 0x000000070e1a7c11 */ /* 0x000fe400080f140f */
[----:B------:R-:W-:-:S02]  /*0880*/  IADD3 R4, P2, P3, R10, R23, R25 ;  /* 0x000000170a047210 */ /* 0x000fc40007b5e019 */
[----:B------:R-:W-:Y:S02]  /*0890*/  IADD3 R14, P4, P5, R10, R24, R22 ;  /* 0x000000180a0e7210 */ /* 0x000fe40007d9e016 */
[C---:B------:R-:W-:Y:S02]  /*08a0*/  IADD3.X R5, R11.reuse, R26, RZ, P2, P3 ;  /* 0x0000001a0b057210 */ /* 0x040fe400017e64ff */
[----:B------:R-:W-:Y:S01]  /*08b0*/  IADD3.X R15, R11, R27, RZ, P4, P5 ;  /* 0x0000001b0b0f7210 */ /* 0x000fe200027ea4ff */
[----:B------:R-:W-:Y:S01]  /*08c0*/  IMAD.WIDE R4, R21, 0x4, R4 ;  /* 0x0000000415047825 */ /* 0x000fe200078e0204 */
[----:B------:R-:W-:-:S03]  /*08d0*/  IADD3 R22, P0, P1, R2, R24, R22 ;  /* 0x0000001802167210 */ /* 0x000fc6000791e016 */
[C---:B------:R-:W-:Y:S01]  /*08e0*/  IMAD.WIDE R14, R21.reuse, 0x4, R14 ;  /* 0x00000004150e7825 */ /* 0x040fe200078e020e */
[----:B------:R-:W-:Y:S01]  /*08f0*/  SHF.R.U32.HI R24, RZ, 0x18, R7 ;  /* 0x00000018ff187819 */ /* 0x000fe20000011607 */
[----:B------:R-:W2:Y:S02]  /*0900*/  LDG.E.EL R4, desc[UR4][R4.64] ;  /* 0x0000000404047981 */ /* 0x000ea4000c2e1900 */
[----:B------:R-:W-:-:S04]  /*0910*/  IMAD.WIDE R12, R21, 0x4, R12 ;  /* 0x00000004150c7825 */ /* 0x000fc800078e020c */
[----:B------:R-:W-:Y:S02]  /*0920*/  IMAD.WIDE R28, R20, 0x4, R28 ;  /* 0x00000004141c7825 */ /* 0x000fe400078e021c */
[----:B------:R-:W3:Y:S04]  /*0930*/  LDG.E.EL R12, desc[UR4][R12.64] ;  /* 0x000000040c0c7981 */ /* 0x000ee8000c2e1900 */
[----:B------:R1:W3:Y:S04]  /*0940*/  LDG.E.EL R5, desc[UR4][R14.64] ;  /* 0x000000040e057981 */ /* 0x0002e8000c2e1900 */
[----:B------:R4:W5:Y:S01]  /*0950*/  LDG.E.EL R13, desc[UR4][R28.64] ;  /* 0x000000041c0d7981 */ /* 0x000962000c2e1900 */
[----:B-1----:R-:W-:-:S02]  /*0960*/  LOP3.LUT R15, R24, 0x80, RZ, 0xc0, !PT ;  /* 0x00000080180f7812 */ /* 0x002fc400078ec0ff */
[----:B------:R-:W-:-:S04]  /*0970*/  LEA R14, P2, R6, UR6, 0x2 ;  /* 0x00000006060e7c11 */ /* 0x000fc8000f8410ff */
[----:B------:R-:W-:Y:S02]  /*0980*/  LEA.HI.X R6, R6, UR7, R7, 0x2, P2 ;  /* 0x0000000706067c11 */ /* 0x000fe400090f1407 */
[----:B------:R-:W-:Y:S02]  /*0990*/  IADD3 R10, P4, P5, R10, R14, R15 ;  /* 0x0000000e0a0a7210 */ /* 0x000fe40007d9e00f */
[C---:B------:R-:W-:Y:S02]  /*09a0*/  IADD3 R24, P2, P3, R2.reuse, R23, R25 ;  /* 0x0000001702187210 */ /* 0x040fe40007b5e019 */
[----:B------:R-:W-:Y:S02]  /*09b0*/  IADD3.X R11, R11, R6, RZ, P4, P5 ;  /* 0x000000060b0b7210 */ /* 0x000fe400027ea4ff */
[----:B----4-:R-:W-:Y:S02]  /*09c0*/  IADD3 R28, P4, P5, R2, R14, R15 ;  /* 0x0000000e021c7210 */ /* 0x010fe40007d9e00f */
[----:B------:R-:W-:-:S02]  /*09d0*/  IADD3.X R25, R0, R26, RZ, P2, P3 ;  /* 0x0000001a00197210 */ /* 0x000fc400017e64ff */
[C---:B------:R-:W-:Y:S02]  /*09e0*/  IADD3.X R23, R0.reuse, R27, RZ, P0, P1 ;  /* 0x0000001b00177210 */ /* 0x040fe400007e24ff */
[----:B------:R-:W-:Y:S01]  /*09f0*/  IADD3.X R29, R0, R6, RZ, P4, P5 ;  /* 0x00000006001d7210 */ /* 0x000fe200027ea4ff */
[----:B------:R-:W-:Y:S02]  /*0a00*/  IMAD.WIDE R6, R21, 0x4, R10 ;  /* 0x0000000415067825 */ /* 0x000fe400078e020a */
[----:B------:R-:W1:Y:S02]  /*0a10*/  LDC.64 R10, c[0x0][0x238] ;  /* 0x00008e00ff0a7b82 */ /* 0x000e640000000a00 */
[C---:B------:R-:W-:Y:S02]  /*0a20*/  IMAD.WIDE R24, R20.reuse, 0x4, R24 ;  /* 0x0000000414187825 */ /* 0x040fe400078e0218 */
[----:B------:R-:W2:Y:S02]  /*0a30*/  LDG.E.EL R7, desc[UR4][R6.64] ;  /* 0x0000000406077981 */ /* 0x000ea4000c2e1900 */
[----:B------:R-:W-:-:S02]  /*0a40*/  IMAD.WIDE R22, R20, 0x4, R22 ;  /* 0x0000000414167825 */ /* 0x000fc400078e0216 */
[----:B------:R-:W4:Y:S02]  /*0a50*/  LDG.E.EL R24, desc[UR4][R24.64] ;  /* 0x0000000418187981 */ /* 0x000f24000c2e1900 */
[----:B------:R-:W-:Y:S02]  /*0a60*/  IMAD.WIDE R28, R20, 0x4, R28 ;  /* 0x00000004141c7825 */ /* 0x000fe400078e021c */
[----:B------:R-:W5:Y:S04]  /*0a70*/  LDG.E.EL R22, desc[UR4][R22.64] ;  /* 0x0000000416167981 */ /* 0x000f68000c2e1900 */
[----:B------:R-:W4:Y:S01]  /*0a80*/  LDG.E.EL R29, desc[UR4][R28.64] ;  /* 0x000000041c1d7981 */ /* 0x000f22000c2e1900 */
[----:B-1----:R-:W-:-:S04]  /*0a90*/  IMAD.WIDE R2, R3, 0x4, R10 ;  /* 0x0000000403027825 */ /* 0x002fc800078e020a */
[----:B---3--:R-:W-:-:S04]  /*0aa0*/  FADD R5, -R12, R5 ;  /* 0x000000050c057221 */ /* 0x008fc80000000100 */
[----:B------:R-:W-:Y:S01]  /*0ab0*/  FFMA R10, R18, R5, R12 ;  /* 0x00000005120a7223 */ /* 0x000fe2000000000c */
[----:B--2---:R-:W-:-:S04]  /*0ac0*/  FADD R11, -R4, R7 ;  /* 0x00000007040b7221 */ /* 0x004fc80000000100 */
[----:B------:R-:W-:Y:S01]  /*0ad0*/  FFMA R11, R19, R11, R4 ;  /* 0x0000000b130b7223 */ /* 0x000fe20000000004 */
[----:B-----5:R-:W-:Y:S01]  /*0ae0*/  FADD R0, -R13, R22 ;  /* 0x000000160d007221 */ /* 0x020fe20000000100 */
[----:B----4-:R-:W-:-:S03]  /*0af0*/  FADD R15, -R24, R29 ;  /* 0x0000001d180f7221 */ /* 0x010fc60000000100 */
[----:B------:R-:W-:Y:S01]  /*0b00*/  FFMA R18, R18, R0, R13 ;  /* 0x0000000012127223 */ /* 0x000fe2000000000d */
[----:B------:R-:W-:Y:S01]  /*0b10*/  FFMA R19, R19, R15, R24 ;  /* 0x0000000f13137223 */ /* 0x000fe20000000018 */
[----:B------:R-:W-:Y:S04]  /*0b20*/  STG.E.128 desc[UR4][R2.64], R8 ;  /* 0x0000000802007986 */ /* 0x000fe8000c101d04 */
[----:B------:R-:W-:Y:S01]  /*0b30*/  STG.E.128 desc[UR4][R2.64+0x800], R16 ;  /* 0x0008001002007986 */ /* 0x000fe2000c101d04 */
[----:B------:R-:W-:Y:S05]  /*0b40*/  EXIT ;  /* 0x000000000000794d */ /* 0x000fea0003800000 */
.L_x_0:
[----:B------:R-:W-:-:S00]  /*0b50*/  BRA `(.L_x_0) ;  /* 0xfffffffc00fc7947 */ /* 0x000fc0000383ffff */
[----:B------:R-:W-:-:S00]  /*0b60*/  NOP ;  /* 0x0000000000007918 */ /* 0x000fc00000000000 */
        /* <DEDUP_REMOVED lines=9> */
.L_x_1:


//--------------------- .nv.constant0.triton_poi_fused__unsafe_index_add_mul_sub_124 --------------------------
	.section	.nv.constant0.triton_poi_fused__unsafe_index_add_mul_sub_124,"a",@progbits
	.sectionflags	@""
	.align	4
.nv.constant0.triton_poi_fused__unsafe_index_add_mul_sub_124:
	.zero		580
